	.headerflags	@"EF_CUDA_TEXMODE_UNIFIED EF_CUDA_64BIT_ADDRESS EF_CUDA_ACCELERATORS EF_CUDA_SM90 EF_CUDA_VIRTUAL_SM(EF_CUDA_SM90)"
	.elftype	@"ET_EXEC"


//--------------------- .nv.info                  --------------------------
	.section	.nv.info,"",@"SHT_CUDA_INFO"
	.align	4


	//----- nvinfo : EIATTR_REGCOUNT
	.align		4
        /*0000*/ 	.byte	0x04, 0x2f
        /*0002*/ 	.short	(.L_1 - .L_0)
	.align		4
.L_0:
        /*0004*/ 	.word	index@(triton_poi_fused_reflection_pad1d_2)
        /*0008*/ 	.word	0x0000000c


	//----- nvinfo : EIATTR_MIN_STACK_SIZE
	.align		4
.L_1:
        /*000c*/ 	.byte	0x04, 0x12
        /*000e*/ 	.short	(.L_3 - .L_2)
	.align		4
.L_2:
        /*0010*/ 	.word	index@(triton_poi_fused_reflection_pad1d_2)
        /*0014*/ 	.word	0x00000000


	//----- nvinfo : EIATTR_FRAME_SIZE
	.align		4
.L_3:
        /*0018*/ 	.byte	0x04, 0x11
        /*001a*/ 	.short	(.L_5 - .L_4)
	.align		4
.L_4:
        /*001c*/ 	.word	index@(triton_poi_fused_reflection_pad1d_2)
        /*0020*/ 	.word	0x00000000


	//----- nvinfo : EIATTR_MIN_STACK_SIZE
	.align		4
.L_5:
        /*0024*/ 	.byte	0x04, 0x12
        /*0026*/ 	.short	(.L_7 - .L_6)
	.align		4
.L_6:
        /*0028*/ 	.word	index@(triton_poi_fused_reflection_pad1d_2)
        /*002c*/ 	.word	0x00000000
.L_7:


//--------------------- .nv.info.triton_poi_fused_reflection_pad1d_2 --------------------------
	.section	.nv.info.triton_poi_fused_reflection_pad1d_2,"",@"SHT_CUDA_INFO"
	.sectionflags	@""
	.align	4


	//----- nvinfo : EIATTR_CUDA_API_VERSION
	.align		4
        /*0000*/ 	.byte	0x04, 0x37
        /*0002*/ 	.short	(.L_9 - .L_8)
.L_8:
        /*0004*/ 	.word	0x0000007c


	//----- nvinfo : EIATTR_KPARAM_INFO
	.align		4
.L_9:
        /*0008*/ 	.byte	0x04, 0x17
        /*000a*/ 	.short	(.L_11 - .L_10)
.L_10:
        /*000c*/ 	.word	0x00000000
        /*0010*/ 	.short	0x0002
        /*0012*/ 	.short	0x0010
        /*0014*/ 	.byte	0x00, 0xf0, 0x11, 0x00


	//----- nvinfo : EIATTR_KPARAM_INFO
	.align		4
.L_11:
        /*0018*/ 	.byte	0x04, 0x17
        /*001a*/ 	.short	(.L_13 - .L_12)
.L_12:
        /*001c*/ 	.word	0x00000000
        /*0020*/ 	.short	0x0001
        /*0022*/ 	.short	0x0008
        /*0024*/ 	.byte	0x00, 0xf4, 0x21, 0x00


	//----- nvinfo : EIATTR_KPARAM_INFO
	.align		4
.L_13:
        /*0028*/ 	.byte	0x04, 0x17
        /*002a*/ 	.short	(.L_15 - .L_14)
.L_14:
        /*002c*/ 	.word	0x00000000
        /*0030*/ 	.short	0x0000
        /*0032*/ 	.short	0x0000
        /*0034*/ 	.byte	0x00, 0xf4, 0x21, 0x00


	//----- nvinfo : EIATTR_SPARSE_MMA_MASK
	.align		4
.L_15:
        /*0038*/ 	.byte	0x03, 0x50
        /*003a*/ 	.short	0x0000


	//----- nvinfo : EIATTR_MAXREG_COUNT
	.align		4
        /*003c*/ 	.byte	0x03, 0x1b
        /*003e*/ 	.short	0x00ff


	//----- nvinfo : EIATTR_EXIT_INSTR_OFFSETS
	.align		4
        /*0040*/ 	.byte	0x04, 0x1c
        /*0042*/ 	.short	(.L_17 - .L_16)


	//   ....[0]....
.L_16:
        /*0044*/ 	.word	0x00000190


	//   ....[1]....
        /*0048*/ 	.word	0x000001b0


	//----- nvinfo : EIATTR_REQNTID
	.align		4
.L_17:
        /*004c*/ 	.byte	0x04, 0x10
        /*004e*/ 	.short	(.L_19 - .L_18)
.L_18:
        /*0050*/ 	.word	0x00000080
        /*0054*/ 	.word	0x00000001
        /*0058*/ 	.word	0x00000001


	//----- nvinfo : EIATTR_CRS_STACK_SIZE
	.align		4
.L_19:
        /*005c*/ 	.byte	0x04, 0x1e
        /*005e*/ 	.short	(.L_21 - .L_20)
.L_20:
        /*0060*/ 	.word	0x00000000


	//----- nvinfo : EIATTR_CBANK_PARAM_SIZE
	.align		4
.L_21:
        /*0064*/ 	.byte	0x03, 0x19
        /*0066*/ 	.short	0x0014


	//----- nvinfo : EIATTR_PARAM_CBANK
	.align		4
        /*0068*/ 	.byte	0x04, 0x0a
        /*006a*/ 	.short	(.L_23 - .L_22)
	.align		4
.L_22:
        /*006c*/ 	.word	index@(.nv.constant0.triton_poi_fused_reflection_pad1d_2)
        /*0070*/ 	.short	0x0210
        /*0072*/ 	.short	0x0014


	//----- nvinfo : EIATTR_SW_WAR
	.align		4
.L_23:
        /*0074*/ 	.byte	0x04, 0x36
        /*0076*/ 	.short	(.L_25 - .L_24)
.L_24:
        /*0078*/ 	.word	0x00000008
.L_25:


//--------------------- .nv.callgraph             --------------------------
	.section	.nv.callgraph,"",@"SHT_CUDA_CALLGRAPH"
	.align	4
	.sectionentsize	8
	.align		4
        /*0000*/ 	.word	0x00000000
	.align		4
        /*0004*/ 	.word	0xffffffff
	.align		4
        /*0008*/ 	.word	0x00000000
	.align		4
        /*000c*/ 	.word	0xfffffffe
	.align		4
        /*0010*/ 	.word	0x00000000
	.align		4
        /*0014*/ 	.word	0xfffffffd
	.align		4
        /*0018*/ 	.word	0x00000000
	.align		4
        /*001c*/ 	.word	0xfffffffc


//--------------------- .text.triton_poi_fused_reflection_pad1d_2 --------------------------
	.section	.text.triton_poi_fused_reflection_pad1d_2,"ax",@progbits
	.align	128
        .global         triton_poi_fused_reflection_pad1d_2
        .type           triton_poi_fused_reflection_pad1d_2,@function
        .size           triton_poi_fused_reflection_pad1d_2,(.L_x_3 - triton_poi_fused_reflection_pad1d_2)
        .other          triton_poi_fused_reflection_pad1d_2,@"STO_CUDA_ENTRY STV_DEFAULT"
triton_poi_fused_reflection_pad1d_2:
.text.triton_poi_fused_reflection_pad1d_2:
[----:B------:R-:W0:Y:S02]  /*0000*/  LDC R1, c[0x0][0x28] ;  /* 0x00000a00ff017b82 */ /* 0x000e240000000800 */
[----:B------:R-:W1:Y:S01]  /*0010*/  S2R R0, SR_TID.X ;  /* 0x0000000000007919 */ /* 0x000e620000002100 */
[----:B------:R-:W2:Y:S01]  /*0020*/  LDC.64 R4, c[0x0][0x218] ;  /* 0x00008600ff047b82 */ /* 0x000ea20000000a00 */
[----:B------:R-:W-:Y:S01]  /*0030*/  ULDC.64 UR4, c[0x0][0x208] ;  /* 0x0000820000047ab9 */ /* 0x000fe20000000a00 */
[----:B------:R-:W-:Y:S01]  /*0040*/  BSSY B0, `(.L_x_0) ;  /* 0x0000014000007945 */ /* 0x000fe20003800000 */
[----:B------:R-:W3:Y:S01]  /*0050*/  S2R R7, SR_CTAID.X ;  /* 0x0000000000077919 */ /* 0x000ee20000002500 */
[----:B-1----:R-:W-:-:S05]  /*0060*/  LOP3.LUT R0, R0, 0x7f, RZ, 0xc0, !PT ;  /* 0x0000007f00007812 */ /* 0x002fca00078ec0ff */
[----:B---3--:R-:W-:-:S04]  /*0070*/  IMAD R7, R7, 0x80, R0 ;  /* 0x0000008007077824 */ /* 0x008fc800078e0200 */
[C---:B------:R-:W-:Y:S01]  /*0080*/  IMAD.HI R0, R7.reuse, 0x2aaaaaab, RZ ;  /* 0x2aaaaaab07007827 */ /* 0x040fe200078e02ff */
[----:B------:R-:W-:-:S03]  /*0090*/  ISETP.GE.AND P0, PT, R7, 0x60, PT ;  /* 0x000000600700780c */ /* 0x000fc60003f06270 */
[----:B--2---:R-:W-:Y:S01]  /*00a0*/  IMAD.WIDE R4, R7, 0x4, R4 ;  /* 0x0000000407047825 */ /* 0x004fe200078e0204 */
[----:B------:R-:W-:-:S05]  /*00b0*/  LEA.HI R0, R0, R0, RZ, 0x1 ;  /* 0x0000000000007211 */ /* 0x000fca00078f08ff */
[----:B------:R-:W-:-:S05]  /*00c0*/  IMAD R2, R0, 0x6, RZ ;  /* 0x0000000600027824 */ /* 0x000fca00078e02ff */
[----:B------:R-:W-:-:S04]  /*00d0*/  LOP3.LUT R2, RZ, R2, RZ, 0x33, !PT ;  /* 0x00000002ff027212 */ /* 0x000fc800078e33ff */
[----:B------:R-:W-:Y:S01]  /*00e0*/  IADD3 R2, R7, R2, RZ ;  /* 0x0000000207027210 */ /* 0x000fe20007ffe0ff */
[----:B------:R-:W-:-:S03]  /*00f0*/  IMAD.MOV.U32 R7, RZ, RZ, RZ ;  /* 0x000000ffff077224 */ /* 0x000fc600078e00ff */
[----:B------:R-:W-:Y:S02]  /*0100*/  IABS R6, R2 ;  /* 0x0000000200067213 */ /* 0x000fe40000000000 */
[----:B------:R-:W1:Y:S03]  /*0110*/  LDC.64 R2, c[0x0][0x210] ;  /* 0x00008400ff027b82 */ /* 0x000e660000000a00 */
[----:B------:R-:W-:-:S05]  /*0120*/  VIADD R6, R6, 0xfffffffd ;  /* 0xfffffffd06067836 */ /* 0x000fca0000000000 */
[----:B------:R-:W-:-:S04]  /*0130*/  IABS R9, R6 ;  /* 0x0000000600097213 */ /* 0x000fc80000000000 */
[----:B------:R-:W-:-:S05]  /*0140*/  LEA R9, R0, -R9, 0x2 ;  /* 0x8000000900097211 */ /* 0x000fca00078e10ff */
[----:B-1----:R-:W-:Y:S01]  /*0150*/  IMAD.WIDE R2, R9, 0x4, R2 ;  /* 0x0000000409027825 */ /* 0x002fe200078e0202 */
[----:B------:R-:W-:Y:S06]  /*0160*/  @P0 BRA `(.L_x_1) ;  /* 0x0000000000040947 */ /* 0x000fec0003800000 */
[----:B------:R1:W5:Y:S02]  /*0170*/  LDG.E.EL R7, desc[UR4][R2.64+0xc] ;  /* 0x00000c0402077981 */ /* 0x000364000c2e1900 */
.L_x_1:
[----:B------:R-:W-:Y:S05]  /*0180*/  BSYNC B0 ;  /* 0x0000000000007941 */ /* 0x000fea0003800000 */
.L_x_0:
[----:B------:R-:W-:Y:S05]  /*0190*/  @P0 EXIT ;  /* 0x000000000000094d */ /* 0x000fea0003800000 */
[----:B-----5:R-:W-:Y:S01]  /*01a0*/  STG.E desc[UR4][R4.64], R7 ;  /* 0x0000000704007986 */ /* 0x020fe2000c101904 */
[----:B------:R-:W-:Y:S05]  /*01b0*/  EXIT ;  /* 0x000000000000794d */ /* 0x000fea0003800000 */
.L_x_2:
[----:B------:R-:W-:-:S00]  /*01c0*/  BRA `(.L_x_2) ;  /* 0xfffffffc00fc7947 */ /* 0x000fc0000383ffff */
[----:B------:R-:W-:-:S00]  /*01d0*/  NOP ;  /* 0x0000000000007918 */ /* 0x000fc00000000000 */
        /* <DEDUP_REMOVED lines=10> */
.L_x_3:


//--------------------- .nv.constant0.triton_poi_fused_reflection_pad1d_2 --------------------------
	.section	.nv.constant0.triton_poi_fused_reflection_pad1d_2,"a",@progbits
	.sectionflags	@""
	.align	4
.nv.constant0.triton_poi_fused_reflection_pad1d_2:
	.zero		548
